//
// Generated by NVIDIA NVVM Compiler
//
// Compiler Build ID: CL-36424714
// Cuda compilation tools, release 13.0, V13.0.88
// Based on NVVM 20.0.0
//

.version 9.0
.target sm_100
.address_size 64

	// .globl	_Z38gaussianBlurHorizontalKernel_SharedMemPKhPhiiPKfi
// _ZZ38gaussianBlurHorizontalKernel_SharedMemPKhPhiiPKfiE10sharedTile has been demoted
// _ZZ36gaussianBlurVerticalKernel_SharedMemPKhPhiiPKfiE10sharedTile has been demoted

.visible .entry _Z38gaussianBlurHorizontalKernel_SharedMemPKhPhiiPKfi(
	.param .u64 .ptr .align 1 _Z38gaussianBlurHorizontalKernel_SharedMemPKhPhiiPKfi_param_0,
	.param .u64 .ptr .align 1 _Z38gaussianBlurHorizontalKernel_SharedMemPKhPhiiPKfi_param_1,
	.param .u32 _Z38gaussianBlurHorizontalKernel_SharedMemPKhPhiiPKfi_param_2,
	.param .u32 _Z38gaussianBlurHorizontalKernel_SharedMemPKhPhiiPKfi_param_3,
	.param .u64 .ptr .align 1 _Z38gaussianBlurHorizontalKernel_SharedMemPKhPhiiPKfi_param_4,
	.param .u32 _Z38gaussianBlurHorizontalKernel_SharedMemPKhPhiiPKfi_param_5
)
{
	.reg .pred 	%p<16>;
	.reg .b16 	%rs<8>;
	.reg .b32 	%r<25>;
	.reg .b32 	%f<27>;
	.reg .b64 	%rd<11>;
	// demoted variable
	.shared .align 1 .b8 _ZZ38gaussianBlurHorizontalKernel_SharedMemPKhPhiiPKfiE10sharedTile[320];
	ld.param.u64 	%rd2, [_Z38gaussianBlurHorizontalKernel_SharedMemPKhPhiiPKfi_param_0];
	ld.param.u64 	%rd3, [_Z38gaussianBlurHorizontalKernel_SharedMemPKhPhiiPKfi_param_1];
	ld.param.u32 	%r7, [_Z38gaussianBlurHorizontalKernel_SharedMemPKhPhiiPKfi_param_2];
	ld.param.u32 	%r8, [_Z38gaussianBlurHorizontalKernel_SharedMemPKhPhiiPKfi_param_3];
	ld.param.u64 	%rd4, [_Z38gaussianBlurHorizontalKernel_SharedMemPKhPhiiPKfi_param_4];
	cvta.to.global.u64 	%rd1, %rd4;
	mov.u32 	%r9, %ctaid.y;
	mov.u32 	%r10, %ntid.y;
	mov.u32 	%r11, %tid.y;
	mad.lo.s32 	%r1, %r9, %r10, %r11;
	mov.u32 	%r12, %ctaid.x;
	mov.u32 	%r13, %ntid.x;
	mov.u32 	%r2, %tid.x;
	mad.lo.s32 	%r3, %r12, %r13, %r2;
	shl.b32 	%r14, %r9, 4;
	add.s32 	%r4, %r14, %r11;
	shl.b32 	%r15, %r12, 4;
	shl.b32 	%r16, %r2, 1;
	add.s32 	%r17, %r15, %r16;
	add.s32 	%r5, %r17, -2;
	setp.ge.s32 	%p1, %r4, %r8;
	setp.gt.s32 	%p2, %r5, -1;
	setp.lt.s32 	%p3, %r5, %r7;
	and.pred  	%p4, %p2, %p3;
	not.pred 	%p6, %p4;
	mov.u32 	%r18, _ZZ38gaussianBlurHorizontalKernel_SharedMemPKhPhiiPKfiE10sharedTile;
	mad.lo.s32 	%r19, %r11, 20, %r18;
	add.s32 	%r6, %r19, %r2;
	or.pred  	%p7, %p1, %p6;
	@%p7 bra 	$L__BB0_2;
	cvta.to.global.u64 	%rd5, %rd2;
	mad.lo.s32 	%r20, %r7, %r4, %r5;
	cvt.s64.s32 	%rd6, %r20;
	add.s64 	%rd7, %rd5, %rd6;
	ld.global.u8 	%rs2, [%rd7];
	st.shared.u8 	[%r6], %rs2;
	bra.uni 	$L__BB0_3;
$L__BB0_2:
	mov.b16 	%rs1, 0;
	st.shared.u8 	[%r6], %rs1;
$L__BB0_3:
	bar.sync 	0;
	setp.ge.s32 	%p8, %r1, %r8;
	setp.ge.s32 	%p9, %r3, %r7;
	or.pred  	%p10, %p9, %p8;
	@%p10 bra 	$L__BB0_15;
	add.s32 	%r21, %r2, -2;
	setp.gt.u32 	%p11, %r21, 19;
	mov.f32 	%f23, 0f00000000;
	@%p11 bra 	$L__BB0_6;
	ld.shared.u8 	%rs3, [%r6+-2];
	cvt.rn.f32.u16 	%f12, %rs3;
	ld.global.f32 	%f13, [%rd1];
	fma.rn.f32 	%f23, %f13, %f12, 0f00000000;
$L__BB0_6:
	add.s32 	%r22, %r2, -1;
	setp.gt.u32 	%p12, %r22, 19;
	@%p12 bra 	$L__BB0_8;
	ld.shared.u8 	%rs4, [%r6+-1];
	cvt.rn.f32.u16 	%f14, %rs4;
	ld.global.f32 	%f15, [%rd1+4];
	fma.rn.f32 	%f23, %f15, %f14, %f23;
$L__BB0_8:
	setp.gt.u32 	%p13, %r2, 19;
	@%p13 bra 	$L__BB0_10;
	ld.shared.u8 	%rs5, [%r6];
	cvt.rn.f32.u16 	%f16, %rs5;
	ld.global.f32 	%f17, [%rd1+8];
	fma.rn.f32 	%f23, %f17, %f16, %f23;
$L__BB0_10:
	setp.gt.u32 	%p14, %r2, 18;
	@%p14 bra 	$L__BB0_12;
	ld.shared.u8 	%rs6, [%r6+1];
	cvt.rn.f32.u16 	%f18, %rs6;
	ld.global.f32 	%f19, [%rd1+12];
	fma.rn.f32 	%f23, %f19, %f18, %f23;
$L__BB0_12:
	setp.gt.u32 	%p15, %r2, 17;
	@%p15 bra 	$L__BB0_14;
	ld.shared.u8 	%rs7, [%r6+2];
	cvt.rn.f32.u16 	%f20, %rs7;
	ld.global.f32 	%f21, [%rd1+16];
	fma.rn.f32 	%f23, %f21, %f20, %f23;
$L__BB0_14:
	cvt.rzi.u32.f32 	%r23, %f23;
	mad.lo.s32 	%r24, %r7, %r1, %r3;
	cvt.s64.s32 	%rd8, %r24;
	cvta.to.global.u64 	%rd9, %rd3;
	add.s64 	%rd10, %rd9, %rd8;
	st.global.u8 	[%rd10], %r23;
$L__BB0_15:
	ret;

}
	// .globl	_Z36gaussianBlurVerticalKernel_SharedMemPKhPhiiPKfi
.visible .entry _Z36gaussianBlurVerticalKernel_SharedMemPKhPhiiPKfi(
	.param .u64 .ptr .align 1 _Z36gaussianBlurVerticalKernel_SharedMemPKhPhiiPKfi_param_0,
	.param .u64 .ptr .align 1 _Z36gaussianBlurVerticalKernel_SharedMemPKhPhiiPKfi_param_1,
	.param .u32 _Z36gaussianBlurVerticalKernel_SharedMemPKhPhiiPKfi_param_2,
	.param .u32 _Z36gaussianBlurVerticalKernel_SharedMemPKhPhiiPKfi_param_3,
	.param .u64 .ptr .align 1 _Z36gaussianBlurVerticalKernel_SharedMemPKhPhiiPKfi_param_4,
	.param .u32 _Z36gaussianBlurVerticalKernel_SharedMemPKhPhiiPKfi_param_5
)
{
	.reg .pred 	%p<14>;
	.reg .b16 	%rs<8>;
	.reg .b32 	%r<34>;
	.reg .b32 	%f<27>;
	.reg .b64 	%rd<11>;
	// demoted variable
	.shared .align 1 .b8 _ZZ36gaussianBlurVerticalKernel_SharedMemPKhPhiiPKfiE10sharedTile[320];
	ld.param.u64 	%rd2, [_Z36gaussianBlurVerticalKernel_SharedMemPKhPhiiPKfi_param_0];
	ld.param.u64 	%rd3, [_Z36gaussianBlurVerticalKernel_SharedMemPKhPhiiPKfi_param_1];
	ld.param.u32 	%r8, [_Z36gaussianBlurVerticalKernel_SharedMemPKhPhiiPKfi_param_2];
	ld.param.u32 	%r9, [_Z36gaussianBlurVerticalKernel_SharedMemPKhPhiiPKfi_param_3];
	ld.param.u64 	%rd4, [_Z36gaussianBlurVerticalKernel_SharedMemPKhPhiiPKfi_param_4];
	cvta.to.global.u64 	%rd1, %rd4;
	mov.u32 	%r10, %ctaid.y;
	mov.u32 	%r11, %ntid.y;
	mov.u32 	%r1, %tid.y;
	mad.lo.s32 	%r2, %r10, %r11, %r1;
	mov.u32 	%r12, %ctaid.x;
	mov.u32 	%r13, %ntid.x;
	mov.u32 	%r3, %tid.x;
	mad.lo.s32 	%r4, %r12, %r13, %r3;
	shl.b32 	%r14, %r10, 4;
	shl.b32 	%r15, %r12, 4;
	add.s32 	%r5, %r15, %r3;
	shl.b32 	%r16, %r1, 1;
	add.s32 	%r17, %r14, %r16;
	add.s32 	%r6, %r17, -2;
	setp.lt.s32 	%p1, %r6, 0;
	setp.ge.s32 	%p2, %r6, %r9;
	setp.ge.s32 	%p3, %r5, %r8;
	or.pred  	%p4, %p2, %p3;
	or.pred  	%p5, %p4, %p1;
	@%p5 bra 	$L__BB1_2;
	cvta.to.global.u64 	%rd5, %rd2;
	mad.lo.s32 	%r22, %r6, %r8, %r5;
	cvt.s64.s32 	%rd6, %r22;
	add.s64 	%rd7, %rd5, %rd6;
	ld.global.u8 	%rs2, [%rd7];
	shl.b32 	%r23, %r1, 4;
	mov.u32 	%r24, _ZZ36gaussianBlurVerticalKernel_SharedMemPKhPhiiPKfiE10sharedTile;
	add.s32 	%r25, %r24, %r23;
	add.s32 	%r26, %r25, %r3;
	st.shared.u8 	[%r26], %rs2;
	bra.uni 	$L__BB1_3;
$L__BB1_2:
	shl.b32 	%r18, %r1, 4;
	mov.u32 	%r19, _ZZ36gaussianBlurVerticalKernel_SharedMemPKhPhiiPKfiE10sharedTile;
	add.s32 	%r20, %r19, %r18;
	add.s32 	%r21, %r20, %r3;
	mov.b16 	%rs1, 0;
	st.shared.u8 	[%r21], %rs1;
$L__BB1_3:
	bar.sync 	0;
	setp.ge.s32 	%p6, %r2, %r9;
	setp.ge.s32 	%p7, %r4, %r8;
	or.pred  	%p8, %p7, %p6;
	@%p8 bra 	$L__BB1_15;
	mov.u32 	%r27, _ZZ36gaussianBlurVerticalKernel_SharedMemPKhPhiiPKfiE10sharedTile;
	add.s32 	%r28, %r27, %r3;
	add.s32 	%r29, %r1, -2;
	setp.gt.u32 	%p9, %r29, 19;
	shl.b32 	%r30, %r1, 4;
	add.s32 	%r7, %r28, %r30;
	mov.f32 	%f23, 0f00000000;
	@%p9 bra 	$L__BB1_6;
	ld.shared.u8 	%rs3, [%r7+-32];
	cvt.rn.f32.u16 	%f12, %rs3;
	ld.global.f32 	%f13, [%rd1];
	fma.rn.f32 	%f23, %f13, %f12, 0f00000000;
$L__BB1_6:
	add.s32 	%r31, %r1, -1;
	setp.gt.u32 	%p10, %r31, 19;
	@%p10 bra 	$L__BB1_8;
	ld.shared.u8 	%rs4, [%r7+-16];
	cvt.rn.f32.u16 	%f14, %rs4;
	ld.global.f32 	%f15, [%rd1+4];
	fma.rn.f32 	%f23, %f15, %f14, %f23;
$L__BB1_8:
	setp.gt.u32 	%p11, %r1, 19;
	@%p11 bra 	$L__BB1_10;
	ld.shared.u8 	%rs5, [%r7];
	cvt.rn.f32.u16 	%f16, %rs5;
	ld.global.f32 	%f17, [%rd1+8];
	fma.rn.f32 	%f23, %f17, %f16, %f23;
$L__BB1_10:
	setp.gt.u32 	%p12, %r1, 18;
	@%p12 bra 	$L__BB1_12;
	ld.shared.u8 	%rs6, [%r7+16];
	cvt.rn.f32.u16 	%f18, %rs6;
	ld.global.f32 	%f19, [%rd1+12];
	fma.rn.f32 	%f23, %f19, %f18, %f23;
$L__BB1_12:
	setp.gt.u32 	%p13, %r1, 17;
	@%p13 bra 	$L__BB1_14;
	ld.shared.u8 	%rs7, [%r7+32];
	cvt.rn.f32.u16 	%f20, %rs7;
	ld.global.f32 	%f21, [%rd1+16];
	fma.rn.f32 	%f23, %f21, %f20, %f23;
$L__BB1_14:
	cvt.rzi.u32.f32 	%r32, %f23;
	mad.lo.s32 	%r33, %r8, %r2, %r4;
	cvt.s64.s32 	%rd8, %r33;
	cvta.to.global.u64 	%rd9, %rd3;
	add.s64 	%rd10, %rd9, %rd8;
	st.global.u8 	[%rd10], %r32;
$L__BB1_15:
	ret;

}


// ===== COMPILED SASS (sm_100) =====

	.target	sm_100

	.elftype	@"ET_EXEC"


//--------------------- .note.nv.tkinfo           --------------------------
	.section	.note.nv.tkinfo,"",@"SHT_NOTE"
	.sectionflags	@"SHF_NOTE_NV_TKINFO"
	.tkinfo
        /*0018*/ 	.word	0x00000002
        /*0030*/ 	.string	""
        /*0030*/ 	.string	"ptxas"
        /*0030*/ 	.string	"Cuda compilation tools, release 13.0, V13.0.88"
        /*0030*/ 	.string	"Build cuda_13.0.r13.0/compiler.36424714_0"
        /*0030*/ 	.string	"-arch sm_100 -m 64 "



//--------------------- .note.nv.cuinfo           --------------------------
	.section	.note.nv.cuinfo,"",@"SHT_NOTE"
	.sectionflags	@"SHF_NOTE_NV_CUINFO"
        /*0018*/ 	.short	0x0002
        /*001a*/ 	.short	0x0064
        /*001c*/ 	.short	0x0082
	.zero		2


//--------------------- .nv.info                  --------------------------
	.section	.nv.info,"",@"SHT_CUDA_INFO"
	.align	4


	//----- nvinfo : EIATTR_REGCOUNT
	.align		4
        /*0000*/ 	.byte	0x04, 0x2f
        /*0002*/ 	.short	(.L_1 - .L_0)
	.align		4
.L_0:
        /*0004*/ 	.word	index@(_Z38gaussianBlurHorizontalKernel_SharedMemPKhPhiiPKfi)
        /*0008*/ 	.word	0x00000016


	//----- nvinfo : EIATTR_FRAME_SIZE
	.align		4
.L_1:
        /*000c*/ 	.byte	0x04, 0x11
        /*000e*/ 	.short	(.L_3 - .L_2)
	.align		4
.L_2:
        /*0010*/ 	.word	index@(_Z38gaussianBlurHorizontalKernel_SharedMemPKhPhiiPKfi)
        /*0014*/ 	.word	0x00000000


	//----- nvinfo : EIATTR_REGCOUNT
	.align		4
.L_3:
        /*0018*/ 	.byte	0x04, 0x2f
        /*001a*/ 	.short	(.L_5 - .L_4)
	.align		4
.L_4:
        /*001c*/ 	.word	index@(_Z36gaussianBlurVerticalKernel_SharedMemPKhPhiiPKfi)
        /*0020*/ 	.word	0x00000015


	//----- nvinfo : EIATTR_FRAME_SIZE
	.align		4
.L_5:
        /*0024*/ 	.byte	0x04, 0x11
        /*0026*/ 	.short	(.L_7 - .L_6)
	.align		4
.L_6:
        /*0028*/ 	.word	index@(_Z36gaussianBlurVerticalKernel_SharedMemPKhPhiiPKfi)
        /*002c*/ 	.word	0x00000000


	//----- nvinfo : EIATTR_MIN_STACK_SIZE
	.align		4
.L_7:
        /*0030*/ 	.byte	0x04, 0x12
        /*0032*/ 	.short	(.L_9 - .L_8)
	.align		4
.L_8:
        /*0034*/ 	.word	index@(_Z36gaussianBlurVerticalKernel_SharedMemPKhPhiiPKfi)
        /*0038*/ 	.word	0x00000000


	//----- nvinfo : EIATTR_MIN_STACK_SIZE
	.align		4
.L_9:
        /*003c*/ 	.byte	0x04, 0x12
        /*003e*/ 	.short	(.L_11 - .L_10)
	.align		4
.L_10:
        /*0040*/ 	.word	index@(_Z38gaussianBlurHorizontalKernel_SharedMemPKhPhiiPKfi)
        /*0044*/ 	.word	0x00000000
.L_11:


//--------------------- .nv.compat                --------------------------
	.section	.nv.compat,"",@"SHT_CUDA_COMPAT_INFO"
	.align	4
        /*0000*/ 	.byte	0x02, 0x09, 0x00, 0x00, 0x02, 0x02, 0x01, 0x00, 0x02, 0x05, 0x05, 0x00, 0x03, 0x07, 0x01, 0x01
        /*0010*/ 	.byte	0x02, 0x03, 0x00, 0x00, 0x02, 0x06, 0x01, 0x00, 0x04, 0x0b, 0x08, 0x00, 0x09, 0x00, 0x00, 0x00
        /*0020*/ 	.byte	0x00, 0x00, 0x00, 0x00


//--------------------- .nv.info._Z36gaussianBlurVerticalKernel_SharedMemPKhPhiiPKfi --------------------------
	.section	.nv.info._Z36gaussianBlurVerticalKernel_SharedMemPKhPhiiPKfi,"",@"SHT_CUDA_INFO"
	.sectionflags	@""
	.align	4


	//----- nvinfo : EIATTR_CUDA_API_VERSION
	.align		4
        /*0000*/ 	.byte	0x04, 0x37
        /*0002*/ 	.short	(.L_13 - .L_12)
.L_12:
        /*0004*/ 	.word	0x00000082


	//----- nvinfo : EIATTR_KPARAM_INFO
	.align		4
.L_13:
        /*0008*/ 	.byte	0x04, 0x17
        /*000a*/ 	.short	(.L_15 - .L_14)
.L_14:
        /*000c*/ 	.word	0x00000000
        /*0010*/ 	.short	0x0005
        /*0012*/ 	.short	0x0020
        /*0014*/ 	.byte	0x00, 0xf0, 0x11, 0x00


	//----- nvinfo : EIATTR_KPARAM_INFO
	.align		4
.L_15:
        /*0018*/ 	.byte	0x04, 0x17
        /*001a*/ 	.short	(.L_17 - .L_16)
.L_16:
        /*001c*/ 	.word	0x00000000
        /*0020*/ 	.short	0x0004
        /*0022*/ 	.short	0x0018
        /*0024*/ 	.byte	0x00, 0xf5, 0x21, 0x00


	//----- nvinfo : EIATTR_KPARAM_INFO
	.align		4
.L_17:
        /*0028*/ 	.byte	0x04, 0x17
        /*002a*/ 	.short	(.L_19 - .L_18)
.L_18:
        /*002c*/ 	.word	0x00000000
        /*0030*/ 	.short	0x0003
        /*0032*/ 	.short	0x0014
        /*0034*/ 	.byte	0x00, 0xf0, 0x11, 0x00


	//----- nvinfo : EIATTR_KPARAM_INFO
	.align		4
.L_19:
        /*0038*/ 	.byte	0x04, 0x17
        /*003a*/ 	.short	(.L_21 - .L_20)
.L_20:
        /*003c*/ 	.word	0x00000000
        /*0040*/ 	.short	0x0002
        /*0042*/ 	.short	0x0010
        /*0044*/ 	.byte	0x00, 0xf0, 0x11, 0x00


	//----- nvinfo : EIATTR_KPARAM_INFO
	.align		4
.L_21:
        /*0048*/ 	.byte	0x04, 0x17
        /*004a*/ 	.short	(.L_23 - .L_22)
.L_22:
        /*004c*/ 	.word	0x00000000
        /*0050*/ 	.short	0x0001
        /*0052*/ 	.short	0x0008
        /*0054*/ 	.byte	0x00, 0xf5, 0x21, 0x00


	//----- nvinfo : EIATTR_KPARAM_INFO
	.align		4
.L_23:
        /*0058*/ 	.byte	0x04, 0x17
        /*005a*/ 	.short	(.L_25 - .L_24)
.L_24:
        /*005c*/ 	.word	0x00000000
        /*0060*/ 	.short	0x0000
        /*0062*/ 	.short	0x0000
        /*0064*/ 	.byte	0x00, 0xf5, 0x21, 0x00


	//----- nvinfo : EIATTR_SPARSE_MMA_MASK
	.align		4
.L_25:
        /*0068*/ 	.byte	0x03, 0x50
        /*006a*/ 	.short	0x0000


	//----- nvinfo : EIATTR_MAXREG_COUNT
	.align		4
        /*006c*/ 	.byte	0x03, 0x1b
        /*006e*/ 	.short	0x00ff


	//----- nvinfo : EIATTR_NUM_BARRIERS
	.align		4
        /*0070*/ 	.byte	0x02, 0x4c
        /*0072*/ 	.byte	0x01
	.zero		1


	//----- nvinfo : EIATTR_MERCURY_ISA_VERSION
	.align		4
        /*0074*/ 	.byte	0x03, 0x5f
        /*0076*/ 	.short	0x0101


	//----- nvinfo : EIATTR_VRC_CTA_INIT_COUNT
	.align		4
        /*0078*/ 	.byte	0x02, 0x4a
	.zero		1
	.zero		1


	//----- nvinfo : EIATTR_EXIT_INSTR_OFFSETS
	.align		4
        /*007c*/ 	.byte	0x04, 0x1c
        /*007e*/ 	.short	(.L_27 - .L_26)


	//   ....[0]....
.L_26:
        /*0080*/ 	.word	0x00000240


	//   ....[1]....
        /*0084*/ 	.word	0x000004e0


	//----- nvinfo : EIATTR_CBANK_PARAM_SIZE
	.align		4
.L_27:
        /*0088*/ 	.byte	0x03, 0x19
        /*008a*/ 	.short	0x0024


	//----- nvinfo : EIATTR_PARAM_CBANK
	.align		4
        /*008c*/ 	.byte	0x04, 0x0a
        /*008e*/ 	.short	(.L_29 - .L_28)
	.align		4
.L_28:
        /*0090*/ 	.word	index@(.nv.constant0._Z36gaussianBlurVerticalKernel_SharedMemPKhPhiiPKfi)
        /*0094*/ 	.short	0x0380
        /*0096*/ 	.short	0x0024


	//----- nvinfo : EIATTR_SW_WAR
	.align		4
.L_29:
        /*0098*/ 	.byte	0x04, 0x36
        /*009a*/ 	.short	(.L_31 - .L_30)
.L_30:
        /*009c*/ 	.word	0x00000008
.L_31:


//--------------------- .nv.info._Z38gaussianBlurHorizontalKernel_SharedMemPKhPhiiPKfi --------------------------
	.section	.nv.info._Z38gaussianBlurHorizontalKernel_SharedMemPKhPhiiPKfi,"",@"SHT_CUDA_INFO"
	.sectionflags	@""
	.align	4


	//----- nvinfo : EIATTR_CUDA_API_VERSION
	.align		4
        /*0000*/ 	.byte	0x04, 0x37
        /*0002*/ 	.short	(.L_33 - .L_32)
.L_32:
        /*0004*/ 	.word	0x00000082


	//----- nvinfo : EIATTR_KPARAM_INFO
	.align		4
.L_33:
        /*0008*/ 	.byte	0x04, 0x17
        /*000a*/ 	.short	(.L_35 - .L_34)
.L_34:
        /*000c*/ 	.word	0x00000000
        /*0010*/ 	.short	0x0005
        /*0012*/ 	.short	0x0020
        /*0014*/ 	.byte	0x00, 0xf0, 0x11, 0x00


	//----- nvinfo : EIATTR_KPARAM_INFO
	.align		4
.L_35:
        /*0018*/ 	.byte	0x04, 0x17
        /*001a*/ 	.short	(.L_37 - .L_36)
.L_36:
        /*001c*/ 	.word	0x00000000
        /*0020*/ 	.short	0x0004
        /*0022*/ 	.short	0x0018
        /*0024*/ 	.byte	0x00, 0xf5, 0x21, 0x00


	//----- nvinfo : EIATTR_KPARAM_INFO
	.align		4
.L_37:
        /*0028*/ 	.byte	0x04, 0x17
        /*002a*/ 	.short	(.L_39 - .L_38)
.L_38:
        /*002c*/ 	.word	0x00000000
        /*0030*/ 	.short	0x0003
        /*0032*/ 	.short	0x0014
        /*0034*/ 	.byte	0x00, 0xf0, 0x11, 0x00


	//----- nvinfo : EIATTR_KPARAM_INFO
	.align		4
.L_39:
        /*0038*/ 	.byte	0x04, 0x17
        /*003a*/ 	.short	(.L_41 - .L_40)
.L_40:
        /*003c*/ 	.word	0x00000000
        /*0040*/ 	.short	0x0002
        /*0042*/ 	.short	0x0010
        /*0044*/ 	.byte	0x00, 0xf0, 0x11, 0x00


	//----- nvinfo : EIATTR_KPARAM_INFO
	.align		4
.L_41:
        /*0048*/ 	.byte	0x04, 0x17
        /*004a*/ 	.short	(.L_43 - .L_42)
.L_42:
        /*004c*/ 	.word	0x00000000
        /*0050*/ 	.short	0x0001
        /*0052*/ 	.short	0x0008
        /*0054*/ 	.byte	0x00, 0xf5, 0x21, 0x00


	//----- nvinfo : EIATTR_KPARAM_INFO
	.align		4
.L_43:
        /*0058*/ 	.byte	0x04, 0x17
        /*005a*/ 	.short	(.L_45 - .L_44)
.L_44:
        /*005c*/ 	.word	0x00000000
        /*0060*/ 	.short	0x0000
        /*0062*/ 	.short	0x0000
        /*0064*/ 	.byte	0x00, 0xf5, 0x21, 0x00


	//----- nvinfo : EIATTR_SPARSE_MMA_MASK
	.align		4
.L_45:
        /*0068*/ 	.byte	0x03, 0x50
        /*006a*/ 	.short	0x0000


	//----- nvinfo : EIATTR_MAXREG_COUNT
	.align		4
        /*006c*/ 	.byte	0x03, 0x1b
        /*006e*/ 	.short	0x00ff


	//----- nvinfo : EIATTR_NUM_BARRIERS
	.align		4
        /*0070*/ 	.byte	0x02, 0x4c
        /*0072*/ 	.byte	0x01
	.zero		1


	//----- nvinfo : EIATTR_MERCURY_ISA_VERSION
	.align		4
        /*0074*/ 	.byte	0x03, 0x5f
        /*0076*/ 	.short	0x0101


	//----- nvinfo : EIATTR_VRC_CTA_INIT_COUNT
	.align		4
        /*0078*/ 	.byte	0x02, 0x4a
	.zero		1
	.zero		1


	//----- nvinfo : EIATTR_EXIT_INSTR_OFFSETS
	.align		4
        /*007c*/ 	.byte	0x04, 0x1c
        /*007e*/ 	.short	(.L_47 - .L_46)


	//   ....[0]....
.L_46:
        /*0080*/ 	.word	0x00000200


	//   ....[1]....
        /*0084*/ 	.word	0x00000480


	//----- nvinfo : EIATTR_CBANK_PARAM_SIZE
	.align		4
.L_47:
        /*0088*/ 	.byte	0x03, 0x19
        /*008a*/ 	.short	0x0024


	//----- nvinfo : EIATTR_PARAM_CBANK
	.align		4
        /*008c*/ 	.byte	0x04, 0x0a
        /*008e*/ 	.short	(.L_49 - .L_48)
	.align		4
.L_48:
        /*0090*/ 	.word	index@(.nv.constant0._Z38gaussianBlurHorizontalKernel_SharedMemPKhPhiiPKfi)
        /*0094*/ 	.short	0x0380
        /*0096*/ 	.short	0x0024


	//----- nvinfo : EIATTR_SW_WAR
	.align		4
.L_49:
        /*0098*/ 	.byte	0x04, 0x36
        /*009a*/ 	.short	(.L_51 - .L_50)
.L_50:
        /*009c*/ 	.word	0x00000008
.L_51:


//--------------------- .nv.callgraph             --------------------------
	.section	.nv.callgraph,"",@"SHT_CUDA_CALLGRAPH"
	.align	4
	.sectionentsize	8
	.align		4
        /*0000*/ 	.word	0x00000000
	.align		4
        /*0004*/ 	.word	0xffffffff
	.align		4
        /*0008*/ 	.word	0x00000000
	.align		4
        /*000c*/ 	.word	0xfffffffe
	.align		4
        /*0010*/ 	.word	0x00000000
	.align		4
        /*0014*/ 	.word	0xfffffffd
	.align		4
        /*0018*/ 	.word	0x00000000
	.align		4
        /*001c*/ 	.word	0xfffffffc


//--------------------- .text._Z36gaussianBlurVerticalKernel_SharedMemPKhPhiiPKfi --------------------------
	.section	.text._Z36gaussianBlurVerticalKernel_SharedMemPKhPhiiPKfi,"ax",@progbits
	.align	128
        .global         _Z36gaussianBlurVerticalKernel_SharedMemPKhPhiiPKfi
        .type           _Z36gaussianBlurVerticalKernel_SharedMemPKhPhiiPKfi,@function
        .size           _Z36gaussianBlurVerticalKernel_SharedMemPKhPhiiPKfi,(.L_x_2 - _Z36gaussianBlurVerticalKernel_SharedMemPKhPhiiPKfi)
        .other          _Z36gaussianBlurVerticalKernel_SharedMemPKhPhiiPKfi,@"STO_CUDA_ENTRY STV_DEFAULT"
_Z36gaussianBlurVerticalKernel_SharedMemPKhPhiiPKfi:
.text._Z36gaussianBlurVerticalKernel_SharedMemPKhPhiiPKfi:
[----:B------:R-:W-:Y:S01]  /*0000*/  LDC R1, c[0x0][0x37c] ;  /* 0x0000df00ff017b82 */ /* 0x000fe20000000800 */
[----:B------:R-:W0:Y:S01]  /*0010*/  S2R R9, SR_CTAID.Y ;  /* 0x0000000000097919 */ /* 0x000e220000002600 */
[----:B------:R-:W1:Y:S01]  /*0020*/  LDCU.64 UR10, c[0x0][0x390] ;  /* 0x00007200ff0a77ac */ /* 0x000e620008000a00 */
[----:B------:R-:W0:Y:S01]  /*0030*/  S2R R0, SR_TID.Y ;  /* 0x0000000000007919 */ /* 0x000e220000002200 */
[----:B------:R-:W2:Y:S01]  /*0040*/  LDCU.64 UR6, c[0x0][0x358] ;  /* 0x00006b00ff0677ac */ /* 0x000ea20008000a00 */
[----:B------:R-:W3:Y:S01]  /*0050*/  S2R R11, SR_CTAID.X ;  /* 0x00000000000b7919 */ /* 0x000ee20000002500 */
[----:B------:R-:W3:Y:S01]  /*0060*/  S2R R4, SR_TID.X ;  /* 0x0000000000047919 */ /* 0x000ee20000002100 */
[----:B0-----:R-:W-:-:S05]  /*0070*/  IMAD R3, R9, 0x8, R0 ;  /* 0x0000000809037824 */ /* 0x001fca00078e0200 */
[----:B------:R-:W-:Y:S01]  /*0080*/  LEA R3, R3, 0xfffffffe, 0x1 ;  /* 0xfffffffe03037811 */ /* 0x000fe200078e08ff */
[----:B---3--:R-:W-:-:S05]  /*0090*/  IMAD R2, R11, 0x10, R4 ;  /* 0x000000100b027824 */ /* 0x008fca00078e0204 */
[----:B-1----:R-:W-:-:S04]  /*00a0*/  ISETP.GE.AND P0, PT, R2, UR10, PT ;  /* 0x0000000a02007c0c */ /* 0x002fc8000bf06270 */
[----:B------:R-:W-:-:S04]  /*00b0*/  ISETP.GE.OR P0, PT, R3, UR11, P0 ;  /* 0x0000000b03007c0c */ /* 0x000fc80008706670 */
[----:B------:R-:W-:-:S13]  /*00c0*/  ISETP.LT.OR P0, PT, R3, RZ, P0 ;  /* 0x000000ff0300720c */ /* 0x000fda0000701670 */
[----:B------:R-:W0:Y:S01]  /*00d0*/  @!P0 LDC.64 R6, c[0x0][0x380] ;  /* 0x0000e000ff068b82 */ /* 0x000e220000000a00 */
[----:B------:R-:W-:-:S05]  /*00e0*/  @!P0 IMAD R2, R3, UR10, R2 ;  /* 0x0000000a03028c24 */ /* 0x000fca000f8e0202 */
[----:B0-----:R-:W-:-:S04]  /*00f0*/  @!P0 IADD3 R6, P1, PT, R2, R6, RZ ;  /* 0x0000000602068210 */ /* 0x001fc80007f3e0ff */
[----:B------:R-:W-:-:S05]  /*0100*/  @!P0 LEA.HI.X.SX32 R7, R2, R7, 0x1, P1 ;  /* 0x0000000702078211 */ /* 0x000fca00008f0eff */
[----:B--2---:R-:W2:Y:S01]  /*0110*/  @!P0 LDG.E.U8 R6, desc[UR6][R6.64] ;  /* 0x0000000606068981 */ /* 0x004ea2000c1e1100 */
[----:B------:R-:W0:Y:S01]  /*0120*/  S2UR UR5, SR_CgaCtaId ;  /* 0x00000000000579c3 */ /* 0x000e220000008800 */
[----:B------:R-:W1:Y:S01]  /*0130*/  LDCU UR8, c[0x0][0x364] ;  /* 0x00006c80ff0877ac */ /* 0x000e620008000800 */
[----:B------:R-:W-:Y:S01]  /*0140*/  UMOV UR4, 0x400 ;  /* 0x0000040000047882 */ /* 0x000fe20000000000 */
[----:B------:R-:W3:Y:S01]  /*0150*/  LDCU UR9, c[0x0][0x360] ;  /* 0x00006c00ff0977ac */ /* 0x000ee20008000800 */
[----:B-1----:R-:W-:Y:S01]  /*0160*/  IMAD R2, R9, UR8, R0 ;  /* 0x0000000809027c24 */ /* 0x002fe2000f8e0200 */
[----:B0-----:R-:W-:Y:S01]  /*0170*/  ULEA UR4, UR5, UR4, 0x18 ;  /* 0x0000000405047291 */ /* 0x001fe2000f8ec0ff */
[----:B---3--:R-:W-:-:S03]  /*0180*/  IMAD R3, R11, UR9, R4 ;  /* 0x000000090b037c24 */ /* 0x008fc6000f8e0204 */
[----:B------:R-:W-:Y:S02]  /*0190*/  ISETP.GE.AND P1, PT, R2, UR11, PT ;  /* 0x0000000b02007c0c */ /* 0x000fe4000bf26270 */
[----:B------:R-:W-:Y:S02]  /*01a0*/  @!P0 IMAD.U32 R5, RZ, RZ, UR4 ;  /* 0x00000004ff058e24 */ /* 0x000fe4000f8e00ff */
[----:B------:R-:W-:Y:S02]  /*01b0*/  ISETP.GE.OR P1, PT, R3, UR10, P1 ;  /* 0x0000000a03007c0c */ /* 0x000fe40008f26670 */
[----:B------:R-:W-:Y:S02]  /*01c0*/  @!P0 IMAD R9, R0, 0x10, R5 ;  /* 0x0000001000098824 */ /* 0x000fe400078e0205 */
[----:B------:R-:W-:-:S03]  /*01d0*/  @P0 IMAD.U32 R5, RZ, RZ, UR4 ;  /* 0x00000004ff050e24 */ /* 0x000fc6000f8e00ff */
[----:B------:R-:W-:Y:S01]  /*01e0*/  @!P0 IADD3 R9, PT, PT, R9, R4, RZ ;  /* 0x0000000409098210 */ /* 0x000fe20007ffe0ff */
[----:B------:R-:W-:-:S04]  /*01f0*/  @P0 IMAD R7, R0, 0x10, R5 ;  /* 0x0000001000070824 */ /* 0x000fc800078e0205 */
[----:B------:R-:W-:Y:S01]  /*0200*/  @P0 IMAD.IADD R7, R7, 0x1, R4 ;  /* 0x0000000107070824 */ /* 0x000fe200078e0204 */
[----:B--2---:R0:W-:Y:S04]  /*0210*/  @!P0 STS.U8 [R9], R6 ;  /* 0x0000000609008388 */ /* 0x0041e80000000000 */
[----:B------:R0:W-:Y:S01]  /*0220*/  @P0 STS.U8 [R7], RZ ;  /* 0x000000ff07000388 */ /* 0x0001e20000000000 */
[----:B------:R-:W-:Y:S06]  /*0230*/  BAR.SYNC.DEFER_BLOCKING 0x0 ;  /* 0x0000000000007b1d */ /* 0x000fec0000010000 */
[----:B------:R-:W-:Y:S05]  /*0240*/  @P1 EXIT ;  /* 0x000000000000194d */ /* 0x000fea0003800000 */
[C---:B0-----:R-:W-:Y:S01]  /*0250*/  VIADD R6, R0.reuse, 0xfffffffe ;  /* 0xfffffffe00067836 */ /* 0x041fe20000000000 */
[C---:B------:R-:W-:Y:S01]  /*0260*/  ISETP.GT.U32.AND P2, PT, R0.reuse, 0x13, PT ;  /* 0x000000130000780c */ /* 0x040fe20003f44070 */
[C---:B------:R-:W-:Y:S01]  /*0270*/  VIADD R7, R0.reuse, 0xffffffff ;  /* 0xffffffff00077836 */ /* 0x040fe20000000000 */
[----:B------:R-:W-:Y:S01]  /*0280*/  ISETP.GT.U32.AND P3, PT, R0, 0x12, PT ;  /* 0x000000120000780c */ /* 0x000fe20003f64070 */
[----:B------:R-:W0:Y:S01]  /*0290*/  LDCU.64 UR4, c[0x0][0x388] ;  /* 0x00007100ff0477ac */ /* 0x000e220008000a00 */
[----:B------:R-:W-:Y:S02]  /*02a0*/  ISETP.GT.U32.AND P0, PT, R6, 0x13, PT ;  /* 0x000000130600780c */ /* 0x000fe40003f04070 */
[----:B------:R-:W-:Y:S02]  /*02b0*/  ISETP.GT.U32.AND P1, PT, R7, 0x13, PT ;  /* 0x000000130700780c */ /* 0x000fe40003f24070 */
[----:B------:R-:W-:-:S05]  /*02c0*/  ISETP.GT.U32.AND P4, PT, R0, 0x11, PT ;  /* 0x000000110000780c */ /* 0x000fca0003f84070 */
[----:B------:R-:W1:Y:S08]  /*02d0*/  @!P2 LDC.64 R10, c[0x0][0x398] ;  /* 0x0000e600ff0aab82 */ /* 0x000e700000000a00 */
[----:B------:R-:W2:Y:S08]  /*02e0*/  @!P0 LDC.64 R6, c[0x0][0x398] ;  /* 0x0000e600ff068b82 */ /* 0x000eb00000000a00 */
[----:B------:R-:W3:Y:S08]  /*02f0*/  @!P1 LDC.64 R8, c[0x0][0x398] ;  /* 0x0000e600ff089b82 */ /* 0x000ef00000000a00 */
[----:B------:R-:W4:Y:S01]  /*0300*/  @!P3 LDC.64 R12, c[0x0][0x398] ;  /* 0x0000e600ff0cbb82 */ /* 0x000f220000000a00 */
[----:B-1----:R-:W5:Y:S07]  /*0310*/  @!P2 LDG.E R10, desc[UR6][R10.64+0x8] ;  /* 0x000008060a0aa981 */ /* 0x002f6e000c1e1900 */
[----:B------:R-:W1:Y:S01]  /*0320*/  @!P4 LDC.64 R14, c[0x0][0x398] ;  /* 0x0000e600ff0ecb82 */ /* 0x000e620000000a00 */
[----:B--2---:R2:W5:Y:S04]  /*0330*/  @!P0 LDG.E R7, desc[UR6][R6.64] ;  /* 0x0000000606078981 */ /* 0x004568000c1e1900 */
[----:B---3--:R3:W5:Y:S04]  /*0340*/  @!P1 LDG.E R8, desc[UR6][R8.64+0x4] ;  /* 0x0000040608089981 */ /* 0x008768000c1e1900 */
[----:B----4-:R-:W4:Y:S04]  /*0350*/  @!P3 LDG.E R12, desc[UR6][R12.64+0xc] ;  /* 0x00000c060c0cb981 */ /* 0x010f28000c1e1900 */
[----:B-1----:R-:W4:Y:S01]  /*0360*/  @!P4 LDG.E R14, desc[UR6][R14.64+0x10] ;  /* 0x000010060e0ec981 */ /* 0x002f22000c1e1900 */
[----:B------:R-:W-:-:S05]  /*0370*/  IADD3 R5, PT, PT, R5, R4, RZ ;  /* 0x0000000405057210 */ /* 0x000fca0007ffe0ff */
[----:B------:R-:W-:-:S05]  /*0380*/  IMAD R5, R0, 0x10, R5 ;  /* 0x0000001000057824 */ /* 0x000fca00078e0205 */
[----:B------:R-:W1:Y:S04]  /*0390*/  @!P0 LDS.U8 R0, [R5+-0x20] ;  /* 0xffffe00005008984 */ /* 0x000e680000000000 */
[----:B------:R-:W3:Y:S04]  /*03a0*/  @!P1 LDS.U8 R16, [R5+-0x10] ;  /* 0xfffff00005109984 */ /* 0x000ee80000000000 */
[----:B------:R-:W0:Y:S04]  /*03b0*/  @!P2 LDS.U8 R17, [R5] ;  /* 0x000000000511a984 */ /* 0x000e280000000000 */
[----:B------:R-:W5:Y:S04]  /*03c0*/  @!P3 LDS.U8 R18, [R5+0x10] ;  /* 0x000010000512b984 */ /* 0x000f680000000000 */
[----:B--2---:R-:W2:Y:S01]  /*03d0*/  @!P4 LDS.U8 R6, [R5+0x20] ;  /* 0x000020000506c984 */ /* 0x004ea20000000000 */
[----:B------:R-:W-:Y:S01]  /*03e0*/  IMAD.MOV.U32 R4, RZ, RZ, RZ ;  /* 0x000000ffff047224 */ /* 0x000fe200078e00ff */
[----:B-1----:R-:W-:-:S02]  /*03f0*/  @!P0 I2FP.F32.U32 R0, R0 ;  /* 0x0000000000008245 */ /* 0x002fc40000201000 */
[----:B---3--:R-:W-:Y:S02]  /*0400*/  @!P1 I2FP.F32.U32 R9, R16 ;  /* 0x0000001000099245 */ /* 0x008fe40000201000 */
[----:B0-----:R-:W-:Y:S01]  /*0410*/  @!P2 I2FP.F32.U32 R17, R17 ;  /* 0x000000110011a245 */ /* 0x001fe20000201000 */
[----:B------:R-:W-:Y:S02]  /*0420*/  IMAD R3, R2, UR10, R3 ;  /* 0x0000000a02037c24 */ /* 0x000fe4000f8e0203 */
[----:B-----5:R-:W-:Y:S01]  /*0430*/  @!P0 FFMA R4, R0, R7, RZ ;  /* 0x0000000700048223 */ /* 0x020fe200000000ff */
[----:B------:R-:W-:-:S03]  /*0440*/  @!P3 I2FP.F32.U32 R7, R18 ;  /* 0x000000120007b245 */ /* 0x000fc60000201000 */
[----:B------:R-:W-:Y:S01]  /*0450*/  @!P1 FFMA R4, R9, R8, R4 ;  /* 0x0000000809049223 */ /* 0x000fe20000000004 */
[----:B--2---:R-:W-:-:S03]  /*0460*/  @!P4 I2FP.F32.U32 R9, R6 ;  /* 0x000000060009c245 */ /* 0x004fc60000201000 */
[----:B------:R-:W-:-:S04]  /*0470*/  @!P2 FFMA R4, R17, R10, R4 ;  /* 0x0000000a1104a223 */ /* 0x000fc80000000004 */
[----:B----4-:R-:W-:-:S04]  /*0480*/  @!P3 FFMA R4, R7, R12, R4 ;  /* 0x0000000c0704b223 */ /* 0x010fc80000000004 */
[----:B------:R-:W-:-:S04]  /*0490*/  @!P4 FFMA R4, R9, R14, R4 ;  /* 0x0000000e0904c223 */ /* 0x000fc80000000004 */
[----:B------:R-:W0:Y:S01]  /*04a0*/  F2I.U32.TRUNC.NTZ R5, R4 ;  /* 0x0000000400057305 */ /* 0x000e22000020f000 */
[----:B------:R-:W-:-:S04]  /*04b0*/  IADD3 R2, P0, PT, R3, UR4, RZ ;  /* 0x0000000403027c10 */ /* 0x000fc8000ff1e0ff */
[----:B------:R-:W-:-:S05]  /*04c0*/  LEA.HI.X.SX32 R3, R3, UR5, 0x1, P0 ;  /* 0x0000000503037c11 */ /* 0x000fca00080f0eff */
[----:B0-----:R-:W-:Y:S01]  /*04d0*/  STG.E.U8 desc[UR6][R2.64], R5 ;  /* 0x0000000502007986 */ /* 0x001fe2000c101106 */
[----:B------:R-:W-:Y:S05]  /*04e0*/  EXIT ;  /* 0x000000000000794d */ /* 0x000fea0003800000 */
.L_x_0:
[----:B------:R-:W-:-:S00]  /*04f0*/  BRA `(.L_x_0) ;  /* 0xfffffffc00fc7947 */ /* 0x000fc0000383ffff */
[----:B------:R-:W-:-:S00]  /*0500*/  NOP ;  /* 0x0000000000007918 */ /* 0x000fc00000000000 */
[----:B------:R-:W-:-:S00]  /*0510*/  NOP ;  /* 0x0000000000007918 */ /* 0x000fc00000000000 */
[----:B------:R-:W-:-:S00]  /*0520*/  NOP ;  /* 0x0000000000007918 */ /* 0x000fc00000000000 */
[----:B------:R-:W-:-:S00]  /*0530*/  NOP ;  /* 0x0000000000007918 */ /* 0x000fc00000000000 */
[----:B------:R-:W-:-:S00]  /*0540*/  NOP ;  /* 0x0000000000007918 */ /* 0x000fc00000000000 */
[----:B------:R-:W-:-:S00]  /*0550*/  NOP ;  /* 0x0000000000007918 */ /* 0x000fc00000000000 */
[----:B------:R-:W-:-:S00]  /*0560*/  NOP ;  /* 0x0000000000007918 */ /* 0x000fc00000000000 */
[----:B------:R-:W-:-:S00]  /*0570*/  NOP ;  /* 0x0000000000007918 */ /* 0x000fc00000000000 */
.L_x_2:


//--------------------- .text._Z38gaussianBlurHorizontalKernel_SharedMemPKhPhiiPKfi --------------------------
	.section	.text._Z38gaussianBlurHorizontalKernel_SharedMemPKhPhiiPKfi,"ax",@progbits
	.align	128
        .global         _Z38gaussianBlurHorizontalKernel_SharedMemPKhPhiiPKfi
        .type           _Z38gaussianBlurHorizontalKernel_SharedMemPKhPhiiPKfi,@function
        .size           _Z38gaussianBlurHorizontalKernel_SharedMemPKhPhiiPKfi,(.L_x_3 - _Z38gaussianBlurHorizontalKernel_SharedMemPKhPhiiPKfi)
        .other          _Z38gaussianBlurHorizontalKernel_SharedMemPKhPhiiPKfi,@"STO_CUDA_ENTRY STV_DEFAULT"
_Z38gaussianBlurHorizontalKernel_SharedMemPKhPhiiPKfi:
.text._Z38gaussianBlurHorizontalKernel_SharedMemPKhPhiiPKfi:
[----:B------:R-:W-:Y:S01]  /*0000*/  LDC R1, c[0x0][0x37c] ;  /* 0x0000df00ff017b82 */ /* 0x000fe20000000800 */
[----:B------:R-:W0:Y:S01]  /*0010*/  S2R R9, SR_TID.X ;  /* 0x0000000000097919 */ /* 0x000e220000002100 */
[----:B------:R-:W1:Y:S01]  /*0020*/  LDCU.64 UR8, c[0x0][0x390] ;  /* 0x00007200ff0877ac */ /* 0x000e620008000a00 */
[----:B------:R-:W0:Y:S01]  /*0030*/  S2R R6, SR_CTAID.X ;  /* 0x0000000000067919 */ /* 0x000e220000002500 */
[----:B------:R-:W2:Y:S01]  /*0040*/  LDCU.64 UR4, c[0x0][0x358] ;  /* 0x00006b00ff0477ac */ /* 0x000ea20008000a00 */
[----:B------:R-:W3:Y:S01]  /*0050*/  S2R R2, SR_CTAID.Y ;  /* 0x0000000000027919 */ /* 0x000ee20000002600 */
[----:B------:R-:W3:Y:S01]  /*0060*/  S2R R7, SR_TID.Y ;  /* 0x0000000000077919 */ /* 0x000ee20000002200 */
[----:B0-----:R-:W-:-:S05]  /*0070*/  IMAD R3, R6, 0x8, R9 ;  /* 0x0000000806037824 */ /* 0x001fca00078e0209 */
[----:B------:R-:W-:Y:S01]  /*0080*/  LEA R3, R3, 0xfffffffe, 0x1 ;  /* 0xfffffffe03037811 */ /* 0x000fe200078e08ff */
[----:B---3--:R-:W-:-:S03]  /*0090*/  IMAD R0, R2, 0x10, R7 ;  /* 0x0000001002007824 */ /* 0x008fc600078e0207 */
[----:B-1----:R-:W-:-:S04]  /*00a0*/  ISETP.GE.AND P0, PT, R3, UR8, PT ;  /* 0x0000000803007c0c */ /* 0x002fc8000bf06270 */
[----:B------:R-:W-:-:S04]  /*00b0*/  ISETP.GT.AND P0, PT, R3, -0x1, !P0 ;  /* 0xffffffff0300780c */ /* 0x000fc80004704270 */
[----:B------:R-:W-:-:S13]  /*00c0*/  ISETP.GE.OR P0, PT, R0, UR9, !P0 ;  /* 0x0000000900007c0c */ /* 0x000fda000c706670 */
[----:B------:R-:W0:Y:S01]  /*00d0*/  @!P0 LDC.64 R4, c[0x0][0x380] ;  /* 0x0000e000ff048b82 */ /* 0x000e220000000a00 */
[----:B------:R-:W-:-:S05]  /*00e0*/  @!P0 IMAD R0, R0, UR8, R3 ;  /* 0x0000000800008c24 */ /* 0x000fca000f8e0203 */
[----:B0-----:R-:W-:-:S04]  /*00f0*/  @!P0 IADD3 R4, P1, PT, R0, R4, RZ ;  /* 0x0000000400048210 */ /* 0x001fc80007f3e0ff */
[----:B------:R-:W-:-:S06]  /*0100*/  @!P0 LEA.HI.X.SX32 R5, R0, R5, 0x1, P1 ;  /* 0x0000000500058211 */ /* 0x000fcc00008f0eff */
[----:B--2---:R-:W2:Y:S01]  /*0110*/  @!P0 LDG.E.U8 R5, desc[UR4][R4.64] ;  /* 0x0000000404058981 */ /* 0x004ea2000c1e1100 */
[----:B------:R-:W-:Y:S01]  /*0120*/  MOV R0, 0x400 ;  /* 0x0000040000007802 */ /* 0x000fe20000000f00 */
[----:B------:R-:W0:Y:S01]  /*0130*/  LDCU UR6, c[0x0][0x364] ;  /* 0x00006c80ff0677ac */ /* 0x000e220008000800 */
[----:B------:R-:W1:Y:S01]  /*0140*/  S2R R3, SR_CgaCtaId ;  /* 0x0000000000037919 */ /* 0x000e620000008800 */
[----:B------:R-:W3:Y:S01]  /*0150*/  LDCU UR7, c[0x0][0x360] ;  /* 0x00006c00ff0777ac */ /* 0x000ee20008000800 */
[----:B0-----:R-:W-:-:S05]  /*0160*/  IMAD R2, R2, UR6, R7 ;  /* 0x0000000602027c24 */ /* 0x001fca000f8e0207 */
[----:B------:R-:W-:Y:S02]  /*0170*/  ISETP.GE.AND P1, PT, R2, UR9, PT ;  /* 0x0000000902007c0c */ /* 0x000fe4000bf26270 */
[----:B-1----:R-:W-:Y:S01]  /*0180*/  LEA R0, R3, R0, 0x18 ;  /* 0x0000000003007211 */ /* 0x002fe200078ec0ff */
[----:B---3--:R-:W-:-:S04]  /*0190*/  IMAD R3, R6, UR7, R9 ;  /* 0x0000000706037c24 */ /* 0x008fc8000f8e0209 */
[----:B------:R-:W-:Y:S01]  /*01a0*/  IMAD R0, R7, 0x14, R0 ;  /* 0x0000001407007824 */ /* 0x000fe200078e0200 */
[----:B------:R-:W-:-:S03]  /*01b0*/  ISETP.GE.OR P1, PT, R3, UR8, P1 ;  /* 0x0000000803007c0c */ /* 0x000fc60008f26670 */
[----:B------:R-:W-:-:S05]  /*01c0*/  IMAD.IADD R14, R0, 0x1, R9 ;  /* 0x00000001000e7824 */ /* 0x000fca00078e0209 */
[----:B--2---:R0:W-:Y:S04]  /*01d0*/  @!P0 STS.U8 [R14], R5 ;  /* 0x000000050e008388 */ /* 0x0041e80000000000 */
[----:B------:R0:W-:Y:S01]  /*01e0*/  @P0 STS.U8 [R14], RZ ;  /* 0x000000ff0e000388 */ /* 0x0001e20000000000 */
[----:B------:R-:W-:Y:S06]  /*01f0*/  BAR.SYNC.DEFER_BLOCKING 0x0 ;  /* 0x0000000000007b1d */ /* 0x000fec0000010000 */
[----:B------:R-:W-:Y:S05]  /*0200*/  @P1 EXIT ;  /* 0x000000000000194d */ /* 0x000fea0003800000 */
[C---:B------:R-:W-:Y:S01]  /*0210*/  VIADD R0, R9.reuse, 0xfffffffe ;  /* 0xfffffffe09007836 */ /* 0x040fe20000000000 */
[C---:B------:R-:W-:Y:S01]  /*0220*/  ISETP.GT.U32.AND P2, PT, R9.reuse, 0x13, PT ;  /* 0x000000130900780c */ /* 0x040fe20003f44070 */
[C---:B------:R-:W-:Y:S01]  /*0230*/  VIADD R4, R9.reuse, 0xffffffff ;  /* 0xffffffff09047836 */ /* 0x040fe20000000000 */
[C---:B------:R-:W-:Y:S02]  /*0240*/  ISETP.GT.U32.AND P3, PT, R9.reuse, 0x12, PT ;  /* 0x000000120900780c */ /* 0x040fe40003f64070 */
[----:B------:R-:W-:Y:S01]  /*0250*/  ISETP.GT.U32.AND P4, PT, R9, 0x11, PT ;  /* 0x000000110900780c */ /* 0x000fe20003f84070 */
[----:B------:R-:W-:Y:S01]  /*0260*/  IMAD.MOV.U32 R15, RZ, RZ, RZ ;  /* 0x000000ffff0f7224 */ /* 0x000fe200078e00ff */
[----:B------:R-:W-:Y:S01]  /*0270*/  ISETP.GT.U32.AND P0, PT, R0, 0x13, PT ;  /* 0x000000130000780c */ /* 0x000fe20003f04070 */
[----:B------:R-:W1:Y:S01]  /*0280*/  LDCU.64 UR6, c[0x0][0x388] ;  /* 0x00007100ff0677ac */ /* 0x000e620008000a00 */
[----:B------:R-:W-:-:S05]  /*0290*/  ISETP.GT.U32.AND P1, PT, R4, 0x13, PT ;  /* 0x000000130400780c */ /* 0x000fca0003f24070 */
[----:B------:R-:W2:Y:S01]  /*02a0*/  @!P2 LDC.64 R8, c[0x0][0x398] ;  /* 0x0000e600ff08ab82 */ /* 0x000ea20000000a00 */
[----:B------:R-:W-:Y:S04]  /*02b0*/  @!P2 LDS.U8 R17, [R14] ;  /* 0x000000000e11a984 */ /* 0x000fe80000000000 */
[----:B------:R-:W-:Y:S03]  /*02c0*/  @!P3 LDS.U8 R18, [R14+0x1] ;  /* 0x000001000e12b984 */ /* 0x000fe60000000000 */
[----:B0-----:R-:W0:Y:S01]  /*02d0*/  @!P0 LDC.64 R4, c[0x0][0x398] ;  /* 0x0000e600ff048b82 */ /* 0x001e220000000a00 */
[----:B------:R-:W3:Y:S04]  /*02e0*/  @!P0 LDS.U8 R0, [R14+-0x2] ;  /* 0xfffffe000e008984 */ /* 0x000ee80000000000 */
[----:B------:R-:W4:Y:S03]  /*02f0*/  @!P1 LDS.U8 R16, [R14+-0x1] ;  /* 0xffffff000e109984 */ /* 0x000f260000000000 */
[----:B------:R-:W5:Y:S01]  /*0300*/  @!P1 LDC.64 R6, c[0x0][0x398] ;  /* 0x0000e600ff069b82 */ /* 0x000f620000000a00 */
[----:B------:R-:W1:Y:S07]  /*0310*/  @!P4 LDS.U8 R19, [R14+0x2] ;  /* 0x000002000e13c984 */ /* 0x000e6e0000000000 */
[----:B------:R-:W3:Y:S01]  /*0320*/  @!P3 LDC.64 R10, c[0x0][0x398] ;  /* 0x0000e600ff0abb82 */ /* 0x000ee20000000a00 */
[----:B--2---:R-:W2:Y:S07]  /*0330*/  @!P2 LDG.E R8, desc[UR4][R8.64+0x8] ;  /* 0x000008040808a981 */ /* 0x004eae000c1e1900 */
[----:B------:R-:W4:Y:S01]  /*0340*/  @!P4 LDC.64 R12, c[0x0][0x398] ;  /* 0x0000e600ff0ccb82 */ /* 0x000f220000000a00 */
[----:B0-----:R-:W2:Y:S04]  /*0350*/  @!P0 LDG.E R5, desc[UR4][R4.64] ;  /* 0x0000000404058981 */ /* 0x001ea8000c1e1900 */
[----:B-----5:R-:W5:Y:S04]  /*0360*/  @!P1 LDG.E R6, desc[UR4][R6.64+0x4] ;  /* 0x0000040406069981 */ /* 0x020f68000c1e1900 */
[----:B---3--:R-:W3:Y:S04]  /*0370*/  @!P3 LDG.E R10, desc[UR4][R10.64+0xc] ;  /* 0x00000c040a0ab981 */ /* 0x008ee8000c1e1900 */
[----:B----4-:R-:W4:Y:S01]  /*0380*/  @!P4 LDG.E R12, desc[UR4][R12.64+0x10] ;  /* 0x000010040c0cc981 */ /* 0x010f22000c1e1900 */
[----:B------:R-:W-:-:S02]  /*0390*/  @!P0 I2FP.F32.U32 R0, R0 ;  /* 0x0000000000008245 */ /* 0x000fc40000201000 */
[----:B------:R-:W-:Y:S02]  /*03a0*/  @!P1 I2FP.F32.U32 R16, R16 ;  /* 0x0000001000109245 */ /* 0x000fe40000201000 */
[----:B------:R-:W-:Y:S01]  /*03b0*/  @!P3 I2FP.F32.U32 R18, R18 ;  /* 0x000000120012b245 */ /* 0x000fe20000201000 */
[----:B------:R-:W-:Y:S02]  /*03c0*/  IMAD R3, R2, UR8, R3 ;  /* 0x0000000802037c24 */ /* 0x000fe4000f8e0203 */
[----:B--2---:R-:W-:Y:S01]  /*03d0*/  @!P0 FFMA R15, R0, R5, RZ ;  /* 0x00000005000f8223 */ /* 0x004fe200000000ff */
[----:B------:R-:W-:-:S03]  /*03e0*/  @!P2 I2FP.F32.U32 R0, R17 ;  /* 0x000000110000a245 */ /* 0x000fc60000201000 */
[----:B-----5:R-:W-:-:S04]  /*03f0*/  @!P1 FFMA R15, R16, R6, R15 ;  /* 0x00000006100f9223 */ /* 0x020fc8000000000f */
[----:B------:R-:W-:Y:S01]  /*0400*/  @!P2 FFMA R15, R0, R8, R15 ;  /* 0x00000008000fa223 */ /* 0x000fe2000000000f */
[----:B-1----:R-:W-:-:S03]  /*0410*/  @!P4 I2FP.F32.U32 R0, R19 ;  /* 0x000000130000c245 */ /* 0x002fc60000201000 */
[----:B---3--:R-:W-:-:S04]  /*0420*/  @!P3 FFMA R15, R18, R10, R15 ;  /* 0x0000000a120fb223 */ /* 0x008fc8000000000f */
[----:B----4-:R-:W-:-:S06]  /*0430*/  @!P4 FFMA R15, R0, R12, R15 ;  /* 0x0000000c000fc223 */ /* 0x010fcc000000000f */
[----:B------:R-:W0:Y:S01]  /*0440*/  F2I.U32.TRUNC.NTZ R15, R15 ;  /* 0x0000000f000f7305 */ /* 0x000e22000020f000 */
[----:B------:R-:W-:-:S04]  /*0450*/  IADD3 R2, P0, PT, R3, UR6, RZ ;  /* 0x0000000603027c10 */ /* 0x000fc8000ff1e0ff */
[----:B------:R-:W-:-:S05]  /*0460*/  LEA.HI.X.SX32 R3, R3, UR7, 0x1, P0 ;  /* 0x0000000703037c11 */ /* 0x000fca00080f0eff */
[----:B0-----:R-:W-:Y:S01]  /*0470*/  STG.E.U8 desc[UR4][R2.64], R15 ;  /* 0x0000000f02007986 */ /* 0x001fe2000c101104 */
[----:B------:R-:W-:Y:S05]  /*0480*/  EXIT ;  /* 0x000000000000794d */ /* 0x000fea0003800000 */
.L_x_1:
        /* <DEDUP_REMOVED lines=15> */
.L_x_3:


//--------------------- .nv.shared._Z36gaussianBlurVerticalKernel_SharedMemPKhPhiiPKfi --------------------------
	.section	.nv.shared._Z36gaussianBlurVerticalKernel_SharedMemPKhPhiiPKfi,"aw",@nobits
	.sectionflags	@""
.nv.shared._Z36gaussianBlurVerticalKernel_SharedMemPKhPhiiPKfi:
	.zero		1344


//--------------------- .nv.shared.reserved.0     --------------------------
	.section	.nv.shared.reserved.0,"aw",@nobits
	.weak		__nv_reservedSMEM_offset_0_alias
	.size		__nv_reservedSMEM_offset_0_alias, 0, 64
	.other		__nv_reservedSMEM_offset_0_alias,@"STO_CUDA_RESERVED_SHARED STV_DEFAULT"
__nv_reservedSMEM_offset_0_alias:
	.zero		0
	.zero		64


//--------------------- .nv.shared._Z38gaussianBlurHorizontalKernel_SharedMemPKhPhiiPKfi --------------------------
	.section	.nv.shared._Z38gaussianBlurHorizontalKernel_SharedMemPKhPhiiPKfi,"aw",@nobits
	.sectionflags	@""
.nv.shared._Z38gaussianBlurHorizontalKernel_SharedMemPKhPhiiPKfi:
	.zero		1344


//--------------------- .nv.constant0._Z36gaussianBlurVerticalKernel_SharedMemPKhPhiiPKfi --------------------------
	.section	.nv.constant0._Z36gaussianBlurVerticalKernel_SharedMemPKhPhiiPKfi,"a",@progbits
	.sectionflags	@""
	.align	4
.nv.constant0._Z36gaussianBlurVerticalKernel_SharedMemPKhPhiiPKfi:
	.zero		932


//--------------------- .nv.constant0._Z38gaussianBlurHorizontalKernel_SharedMemPKhPhiiPKfi --------------------------
	.section	.nv.constant0._Z38gaussianBlurHorizontalKernel_SharedMemPKhPhiiPKfi,"a",@progbits
	.sectionflags	@""
	.align	4
.nv.constant0._Z38gaussianBlurHorizontalKernel_SharedMemPKhPhiiPKfi:
	.zero		932


//--------------------- SYMBOLS --------------------------

	.type		.nv.reservedSmem.offset0,@object
	.size		.nv.reservedSmem.offset0,0x4
	.type		.nv.reservedSmem.cap,@object
	.size		.nv.reservedSmem.cap,0x4
